//
// Generated by NVIDIA NVVM Compiler
//
// Compiler Build ID: CL-36424714
// Cuda compilation tools, release 13.0, V13.0.88
// Based on NVVM 20.0.0
//

.version 9.0
.target sm_100
.address_size 64

	// .globl	_Z10initializePii

.visible .entry _Z10initializePii(
	.param .u64 .ptr .align 1 _Z10initializePii_param_0,
	.param .u32 _Z10initializePii_param_1
)
{
	.reg .pred 	%p<2>;
	.reg .b32 	%r<7>;
	.reg .b64 	%rd<5>;

	ld.param.u64 	%rd1, [_Z10initializePii_param_0];
	ld.param.u32 	%r2, [_Z10initializePii_param_1];
	mov.u32 	%r3, %ctaid.x;
	mov.u32 	%r4, %ntid.x;
	mov.u32 	%r5, %tid.x;
	mad.lo.s32 	%r1, %r3, %r4, %r5;
	setp.ge.s32 	%p1, %r1, %r2;
	@%p1 bra 	$L__BB0_2;
	cvta.to.global.u64 	%rd2, %rd1;
	mul.wide.s32 	%rd3, %r1, 4;
	add.s64 	%rd4, %rd2, %rd3;
	mov.b32 	%r6, 0;
	st.global.u32 	[%rd4], %r6;
$L__BB0_2:
	ret;

}
	// .globl	_Z5countPiS_i
.visible .entry _Z5countPiS_i(
	.param .u64 .ptr .align 1 _Z5countPiS_i_param_0,
	.param .u64 .ptr .align 1 _Z5countPiS_i_param_1,
	.param .u32 _Z5countPiS_i_param_2
)
{
	.reg .pred 	%p<2>;
	.reg .b32 	%r<8>;
	.reg .b64 	%rd<9>;

	ld.param.u64 	%rd1, [_Z5countPiS_i_param_0];
	ld.param.u64 	%rd2, [_Z5countPiS_i_param_1];
	ld.param.u32 	%r2, [_Z5countPiS_i_param_2];
	mov.u32 	%r3, %ctaid.x;
	mov.u32 	%r4, %ntid.x;
	mov.u32 	%r5, %tid.x;
	mad.lo.s32 	%r1, %r3, %r4, %r5;
	setp.ge.s32 	%p1, %r1, %r2;
	@%p1 bra 	$L__BB1_2;
	cvta.to.global.u64 	%rd3, %rd1;
	cvta.to.global.u64 	%rd4, %rd2;
	mul.wide.s32 	%rd5, %r1, 4;
	add.s64 	%rd6, %rd3, %rd5;
	ld.global.u32 	%r6, [%rd6];
	mul.wide.s32 	%rd7, %r6, 4;
	add.s64 	%rd8, %rd4, %rd7;
	atom.global.add.u32 	%r7, [%rd8], 1;
$L__BB1_2:
	ret;

}
	// .globl	_Z4sortPiS_i
.visible .entry _Z4sortPiS_i(
	.param .u64 .ptr .align 1 _Z4sortPiS_i_param_0,
	.param .u64 .ptr .align 1 _Z4sortPiS_i_param_1,
	.param .u32 _Z4sortPiS_i_param_2
)
{
	.reg .pred 	%p<13>;
	.reg .b32 	%r<114>;
	.reg .b64 	%rd<22>;

	ld.param.u64 	%rd10, [_Z4sortPiS_i_param_0];
	ld.param.u64 	%rd11, [_Z4sortPiS_i_param_1];
	ld.param.u32 	%r32, [_Z4sortPiS_i_param_2];
	cvta.to.global.u64 	%rd1, %rd11;
	mov.u32 	%r33, %ctaid.x;
	mov.u32 	%r34, %ntid.x;
	mov.u32 	%r35, %tid.x;
	mad.lo.s32 	%r1, %r33, %r34, %r35;
	setp.ge.s32 	%p1, %r1, %r32;
	@%p1 bra 	$L__BB2_17;
	setp.lt.s32 	%p2, %r1, 1;
	mov.b32 	%r110, 0;
	@%p2 bra 	$L__BB2_14;
	and.b32  	%r2, %r1, 15;
	setp.lt.u32 	%p3, %r1, 16;
	mov.b32 	%r100, 0;
	mov.u32 	%r110, %r100;
	@%p3 bra 	$L__BB2_5;
	and.b32  	%r100, %r1, 2147483632;
	neg.s32 	%r111, %r100;
	add.s64 	%rd21, %rd1, 32;
	mov.b32 	%r110, 0;
$L__BB2_4:
	.pragma "nounroll";
	ld.global.u32 	%r40, [%rd21+-32];
	add.s32 	%r41, %r40, %r110;
	ld.global.u32 	%r42, [%rd21+-28];
	add.s32 	%r43, %r42, %r41;
	ld.global.u32 	%r44, [%rd21+-24];
	add.s32 	%r45, %r44, %r43;
	ld.global.u32 	%r46, [%rd21+-20];
	add.s32 	%r47, %r46, %r45;
	ld.global.u32 	%r48, [%rd21+-16];
	add.s32 	%r49, %r48, %r47;
	ld.global.u32 	%r50, [%rd21+-12];
	add.s32 	%r51, %r50, %r49;
	ld.global.u32 	%r52, [%rd21+-8];
	add.s32 	%r53, %r52, %r51;
	ld.global.u32 	%r54, [%rd21+-4];
	add.s32 	%r55, %r54, %r53;
	ld.global.u32 	%r56, [%rd21];
	add.s32 	%r57, %r56, %r55;
	ld.global.u32 	%r58, [%rd21+4];
	add.s32 	%r59, %r58, %r57;
	ld.global.u32 	%r60, [%rd21+8];
	add.s32 	%r61, %r60, %r59;
	ld.global.u32 	%r62, [%rd21+12];
	add.s32 	%r63, %r62, %r61;
	ld.global.u32 	%r64, [%rd21+16];
	add.s32 	%r65, %r64, %r63;
	ld.global.u32 	%r66, [%rd21+20];
	add.s32 	%r67, %r66, %r65;
	ld.global.u32 	%r68, [%rd21+24];
	add.s32 	%r69, %r68, %r67;
	ld.global.u32 	%r70, [%rd21+28];
	add.s32 	%r110, %r70, %r69;
	add.s32 	%r111, %r111, 16;
	add.s64 	%rd21, %rd21, 64;
	setp.eq.s32 	%p4, %r111, 0;
	@%p4 bra 	$L__BB2_5;
	bra.uni 	$L__BB2_4;
$L__BB2_5:
	setp.eq.s32 	%p5, %r2, 0;
	@%p5 bra 	$L__BB2_14;
	and.b32  	%r8, %r1, 7;
	setp.lt.u32 	%p6, %r2, 8;
	@%p6 bra 	$L__BB2_8;
	mul.wide.u32 	%rd12, %r100, 4;
	add.s64 	%rd13, %rd1, %rd12;
	ld.global.u32 	%r72, [%rd13];
	add.s32 	%r73, %r72, %r110;
	ld.global.u32 	%r74, [%rd13+4];
	add.s32 	%r75, %r74, %r73;
	ld.global.u32 	%r76, [%rd13+8];
	add.s32 	%r77, %r76, %r75;
	ld.global.u32 	%r78, [%rd13+12];
	add.s32 	%r79, %r78, %r77;
	ld.global.u32 	%r80, [%rd13+16];
	add.s32 	%r81, %r80, %r79;
	ld.global.u32 	%r82, [%rd13+20];
	add.s32 	%r83, %r82, %r81;
	ld.global.u32 	%r84, [%rd13+24];
	add.s32 	%r85, %r84, %r83;
	ld.global.u32 	%r86, [%rd13+28];
	add.s32 	%r110, %r86, %r85;
	add.s32 	%r100, %r100, 8;
$L__BB2_8:
	setp.eq.s32 	%p7, %r8, 0;
	@%p7 bra 	$L__BB2_14;
	and.b32  	%r14, %r1, 3;
	setp.lt.u32 	%p8, %r8, 4;
	@%p8 bra 	$L__BB2_11;
	mul.wide.u32 	%rd14, %r100, 4;
	add.s64 	%rd15, %rd1, %rd14;
	ld.global.u32 	%r88, [%rd15];
	add.s32 	%r89, %r88, %r110;
	ld.global.u32 	%r90, [%rd15+4];
	add.s32 	%r91, %r90, %r89;
	ld.global.u32 	%r92, [%rd15+8];
	add.s32 	%r93, %r92, %r91;
	ld.global.u32 	%r94, [%rd15+12];
	add.s32 	%r110, %r94, %r93;
	add.s32 	%r100, %r100, 4;
$L__BB2_11:
	setp.eq.s32 	%p9, %r14, 0;
	@%p9 bra 	$L__BB2_14;
	mul.wide.u32 	%rd16, %r100, 4;
	add.s64 	%rd20, %rd1, %rd16;
	neg.s32 	%r108, %r14;
$L__BB2_13:
	.pragma "nounroll";
	ld.global.u32 	%r95, [%rd20];
	add.s32 	%r110, %r95, %r110;
	add.s64 	%rd20, %rd20, 4;
	add.s32 	%r108, %r108, 1;
	setp.ne.s32 	%p10, %r108, 0;
	@%p10 bra 	$L__BB2_13;
$L__BB2_14:
	mul.wide.s32 	%rd17, %r1, 4;
	add.s64 	%rd6, %rd1, %rd17;
	ld.global.u32 	%r96, [%rd6];
	setp.lt.s32 	%p11, %r96, 1;
	@%p11 bra 	$L__BB2_17;
	cvta.to.global.u64 	%rd7, %rd10;
$L__BB2_16:
	add.s32 	%r31, %r110, 1;
	mul.wide.s32 	%rd18, %r110, 4;
	add.s64 	%rd19, %rd7, %rd18;
	st.global.u32 	[%rd19], %r1;
	ld.global.u32 	%r97, [%rd6];
	add.s32 	%r98, %r97, -1;
	st.global.u32 	[%rd6], %r98;
	setp.gt.s32 	%p12, %r97, 1;
	mov.u32 	%r110, %r31;
	@%p12 bra 	$L__BB2_16;
$L__BB2_17:
	ret;

}


// ===== COMPILED SASS (sm_100) =====

	.target	sm_100

	.elftype	@"ET_EXEC"


//--------------------- .note.nv.tkinfo           --------------------------
	.section	.note.nv.tkinfo,"",@"SHT_NOTE"
	.sectionflags	@"SHF_NOTE_NV_TKINFO"
	.tkinfo
        /*0018*/ 	.word	0x00000002
        /*0030*/ 	.string	""
        /*0030*/ 	.string	"ptxas"
        /*0030*/ 	.string	"Cuda compilation tools, release 13.0, V13.0.88"
        /*0030*/ 	.string	"Build cuda_13.0.r13.0/compiler.36424714_0"
        /*0030*/ 	.string	"-arch sm_100 -m 64 "



//--------------------- .note.nv.cuinfo           --------------------------
	.section	.note.nv.cuinfo,"",@"SHT_NOTE"
	.sectionflags	@"SHF_NOTE_NV_CUINFO"
        /*0018*/ 	.short	0x0002
        /*001a*/ 	.short	0x0064
        /*001c*/ 	.short	0x0082
	.zero		2


//--------------------- .nv.info                  --------------------------
	.section	.nv.info,"",@"SHT_CUDA_INFO"
	.align	4


	//----- nvinfo : EIATTR_REGCOUNT
	.align		4
        /*0000*/ 	.byte	0x04, 0x2f
        /*0002*/ 	.short	(.L_1 - .L_0)
	.align		4
.L_0:
        /*0004*/ 	.word	index@(_Z10initializePii)
        /*0008*/ 	.word	0x00000008


	//----- nvinfo : EIATTR_FRAME_SIZE
	.align		4
.L_1:
        /*000c*/ 	.byte	0x04, 0x11
        /*000e*/ 	.short	(.L_3 - .L_2)
	.align		4
.L_2:
        /*0010*/ 	.word	index@(_Z10initializePii)
        /*0014*/ 	.word	0x00000000


	//----- nvinfo : EIATTR_REGCOUNT
	.align		4
.L_3:
        /*0018*/ 	.byte	0x04, 0x2f
        /*001a*/ 	.short	(.L_5 - .L_4)
	.align		4
.L_4:
        /*001c*/ 	.word	index@(_Z5countPiS_i)
        /*0020*/ 	.word	0x0000000a


	//----- nvinfo : EIATTR_FRAME_SIZE
	.align		4
.L_5:
        /*0024*/ 	.byte	0x04, 0x11
        /*0026*/ 	.short	(.L_7 - .L_6)
	.align		4
.L_6:
        /*0028*/ 	.word	index@(_Z5countPiS_i)
        /*002c*/ 	.word	0x00000000


	//----- nvinfo : EIATTR_REGCOUNT
	.align		4
.L_7:
        /*0030*/ 	.byte	0x04, 0x2f
        /*0032*/ 	.short	(.L_9 - .L_8)
	.align		4
.L_8:
        /*0034*/ 	.word	index@(_Z4sortPiS_i)
        /*0038*/ 	.word	0x0000001a


	//----- nvinfo : EIATTR_FRAME_SIZE
	.align		4
.L_9:
        /*003c*/ 	.byte	0x04, 0x11
        /*003e*/ 	.short	(.L_11 - .L_10)
	.align		4
.L_10:
        /*0040*/ 	.word	index@(_Z4sortPiS_i)
        /*0044*/ 	.word	0x00000000


	//----- nvinfo : EIATTR_MIN_STACK_SIZE
	.align		4
.L_11:
        /*0048*/ 	.byte	0x04, 0x12
        /*004a*/ 	.short	(.L_13 - .L_12)
	.align		4
.L_12:
        /*004c*/ 	.word	index@(_Z4sortPiS_i)
        /*0050*/ 	.word	0x00000000


	//----- nvinfo : EIATTR_MIN_STACK_SIZE
	.align		4
.L_13:
        /*0054*/ 	.byte	0x04, 0x12
        /*0056*/ 	.short	(.L_15 - .L_14)
	.align		4
.L_14:
        /*0058*/ 	.word	index@(_Z5countPiS_i)
        /*005c*/ 	.word	0x00000000


	//----- nvinfo : EIATTR_MIN_STACK_SIZE
	.align		4
.L_15:
        /*0060*/ 	.byte	0x04, 0x12
        /*0062*/ 	.short	(.L_17 - .L_16)
	.align		4
.L_16:
        /*0064*/ 	.word	index@(_Z10initializePii)
        /*0068*/ 	.word	0x00000000
.L_17:


//--------------------- .nv.compat                --------------------------
	.section	.nv.compat,"",@"SHT_CUDA_COMPAT_INFO"
	.align	4
        /*0000*/ 	.byte	0x02, 0x09, 0x00, 0x00, 0x02, 0x02, 0x01, 0x00, 0x02, 0x05, 0x05, 0x00, 0x03, 0x07, 0x01, 0x01
        /*0010*/ 	.byte	0x02, 0x03, 0x00, 0x00, 0x02, 0x06, 0x01, 0x00, 0x04, 0x0b, 0x08, 0x00, 0x09, 0x00, 0x00, 0x00
        /*0020*/ 	.byte	0x00, 0x00, 0x00, 0x00


//--------------------- .nv.info._Z4sortPiS_i     --------------------------
	.section	.nv.info._Z4sortPiS_i,"",@"SHT_CUDA_INFO"
	.sectionflags	@""
	.align	4


	//----- nvinfo : EIATTR_CUDA_API_VERSION
	.align		4
        /*0000*/ 	.byte	0x04, 0x37
        /*0002*/ 	.short	(.L_19 - .L_18)
.L_18:
        /*0004*/ 	.word	0x00000082


	//----- nvinfo : EIATTR_KPARAM_INFO
	.align		4
.L_19:
        /*0008*/ 	.byte	0x04, 0x17
        /*000a*/ 	.short	(.L_21 - .L_20)
.L_20:
        /*000c*/ 	.word	0x00000000
        /*0010*/ 	.short	0x0002
        /*0012*/ 	.short	0x0010
        /*0014*/ 	.byte	0x00, 0xf0, 0x11, 0x00


	//----- nvinfo : EIATTR_KPARAM_INFO
	.align		4
.L_21:
        /*0018*/ 	.byte	0x04, 0x17
        /*001a*/ 	.short	(.L_23 - .L_22)
.L_22:
        /*001c*/ 	.word	0x00000000
        /*0020*/ 	.short	0x0001
        /*0022*/ 	.short	0x0008
        /*0024*/ 	.byte	0x00, 0xf5, 0x21, 0x00


	//----- nvinfo : EIATTR_KPARAM_INFO
	.align		4
.L_23:
        /*0028*/ 	.byte	0x04, 0x17
        /*002a*/ 	.short	(.L_25 - .L_24)
.L_24:
        /*002c*/ 	.word	0x00000000
        /*0030*/ 	.short	0x0000
        /*0032*/ 	.short	0x0000
        /*0034*/ 	.byte	0x00, 0xf5, 0x21, 0x00


	//----- nvinfo : EIATTR_SPARSE_MMA_MASK
	.align		4
.L_25:
        /*0038*/ 	.byte	0x03, 0x50
        /*003a*/ 	.short	0x0000


	//----- nvinfo : EIATTR_MAXREG_COUNT
	.align		4
        /*003c*/ 	.byte	0x03, 0x1b
        /*003e*/ 	.short	0x00ff


	//----- nvinfo : EIATTR_MERCURY_ISA_VERSION
	.align		4
        /*0040*/ 	.byte	0x03, 0x5f
        /*0042*/ 	.short	0x0101


	//----- nvinfo : EIATTR_VRC_CTA_INIT_COUNT
	.align		4
        /*0044*/ 	.byte	0x02, 0x4a
	.zero		1
	.zero		1


	//----- nvinfo : EIATTR_EXIT_INSTR_OFFSETS
	.align		4
        /*0048*/ 	.byte	0x04, 0x1c
        /*004a*/ 	.short	(.L_27 - .L_26)


	//   ....[0]....
.L_26:
        /*004c*/ 	.word	0x00000070


	//   ....[1]....
        /*0050*/ 	.word	0x00000710


	//   ....[2]....
        /*0054*/ 	.word	0x000007a0


	//----- nvinfo : EIATTR_CRS_STACK_SIZE
	.align		4
.L_27:
        /*0058*/ 	.byte	0x04, 0x1e
        /*005a*/ 	.short	(.L_29 - .L_28)
.L_28:
        /*005c*/ 	.word	0x00000000


	//----- nvinfo : EIATTR_CBANK_PARAM_SIZE
	.align		4
.L_29:
        /*0060*/ 	.byte	0x03, 0x19
        /*0062*/ 	.short	0x0014


	//----- nvinfo : EIATTR_PARAM_CBANK
	.align		4
        /*0064*/ 	.byte	0x04, 0x0a
        /*0066*/ 	.short	(.L_31 - .L_30)
	.align		4
.L_30:
        /*0068*/ 	.word	index@(.nv.constant0._Z4sortPiS_i)
        /*006c*/ 	.short	0x0380
        /*006e*/ 	.short	0x0014


	//----- nvinfo : EIATTR_SW_WAR
	.align		4
.L_31:
        /*0070*/ 	.byte	0x04, 0x36
        /*0072*/ 	.short	(.L_33 - .L_32)
.L_32:
        /*0074*/ 	.word	0x00000008
.L_33:


//--------------------- .nv.info._Z5countPiS_i    --------------------------
	.section	.nv.info._Z5countPiS_i,"",@"SHT_CUDA_INFO"
	.sectionflags	@""
	.align	4


	//----- nvinfo : EIATTR_CUDA_API_VERSION
	.align		4
        /*0000*/ 	.byte	0x04, 0x37
        /*0002*/ 	.short	(.L_35 - .L_34)
.L_34:
        /*0004*/ 	.word	0x00000082


	//----- nvinfo : EIATTR_KPARAM_INFO
	.align		4
.L_35:
        /*0008*/ 	.byte	0x04, 0x17
        /*000a*/ 	.short	(.L_37 - .L_36)
.L_36:
        /*000c*/ 	.word	0x00000000
        /*0010*/ 	.short	0x0002
        /*0012*/ 	.short	0x0010
        /*0014*/ 	.byte	0x00, 0xf0, 0x11, 0x00


	//----- nvinfo : EIATTR_KPARAM_INFO
	.align		4
.L_37:
        /*0018*/ 	.byte	0x04, 0x17
        /*001a*/ 	.short	(.L_39 - .L_38)
.L_38:
        /*001c*/ 	.word	0x00000000
        /*0020*/ 	.short	0x0001
        /*0022*/ 	.short	0x0008
        /*0024*/ 	.byte	0x00, 0xf5, 0x21, 0x00


	//----- nvinfo : EIATTR_KPARAM_INFO
	.align		4
.L_39:
        /*0028*/ 	.byte	0x04, 0x17
        /*002a*/ 	.short	(.L_41 - .L_40)
.L_40:
        /*002c*/ 	.word	0x00000000
        /*0030*/ 	.short	0x0000
        /*0032*/ 	.short	0x0000
        /*0034*/ 	.byte	0x00, 0xf5, 0x21, 0x00


	//----- nvinfo : EIATTR_SPARSE_MMA_MASK
	.align		4
.L_41:
        /*0038*/ 	.byte	0x03, 0x50
        /*003a*/ 	.short	0x0000


	//----- nvinfo : EIATTR_MAXREG_COUNT
	.align		4
        /*003c*/ 	.byte	0x03, 0x1b
        /*003e*/ 	.short	0x00ff


	//----- nvinfo : EIATTR_MERCURY_ISA_VERSION
	.align		4
        /*0040*/ 	.byte	0x03, 0x5f
        /*0042*/ 	.short	0x0101


	//----- nvinfo : EIATTR_VRC_CTA_INIT_COUNT
	.align		4
        /*0044*/ 	.byte	0x02, 0x4a
	.zero		1
	.zero		1


	//----- nvinfo : EIATTR_EXIT_INSTR_OFFSETS
	.align		4
        /*0048*/ 	.byte	0x04, 0x1c
        /*004a*/ 	.short	(.L_43 - .L_42)


	//   ....[0]....
.L_42:
        /*004c*/ 	.word	0x00000070


	//   ....[1]....
        /*0050*/ 	.word	0x00000100


	//----- nvinfo : EIATTR_CBANK_PARAM_SIZE
	.align		4
.L_43:
        /*0054*/ 	.byte	0x03, 0x19
        /*0056*/ 	.short	0x0014


	//----- nvinfo : EIATTR_PARAM_CBANK
	.align		4
        /*0058*/ 	.byte	0x04, 0x0a
        /*005a*/ 	.short	(.L_45 - .L_44)
	.align		4
.L_44:
        /*005c*/ 	.word	index@(.nv.constant0._Z5countPiS_i)
        /*0060*/ 	.short	0x0380
        /*0062*/ 	.short	0x0014


	//----- nvinfo : EIATTR_SW_WAR
	.align		4
.L_45:
        /*0064*/ 	.byte	0x04, 0x36
        /*0066*/ 	.short	(.L_47 - .L_46)
.L_46:
        /*0068*/ 	.word	0x00000008
.L_47:


//--------------------- .nv.info._Z10initializePii --------------------------
	.section	.nv.info._Z10initializePii,"",@"SHT_CUDA_INFO"
	.sectionflags	@""
	.align	4


	//----- nvinfo : EIATTR_CUDA_API_VERSION
	.align		4
        /*0000*/ 	.byte	0x04, 0x37
        /*0002*/ 	.short	(.L_49 - .L_48)
.L_48:
        /*0004*/ 	.word	0x00000082


	//----- nvinfo : EIATTR_KPARAM_INFO
	.align		4
.L_49:
        /*0008*/ 	.byte	0x04, 0x17
        /*000a*/ 	.short	(.L_51 - .L_50)
.L_50:
        /*000c*/ 	.word	0x00000000
        /*0010*/ 	.short	0x0001
        /*0012*/ 	.short	0x0008
        /*0014*/ 	.byte	0x00, 0xf0, 0x11, 0x00


	//----- nvinfo : EIATTR_KPARAM_INFO
	.align		4
.L_51:
        /*0018*/ 	.byte	0x04, 0x17
        /*001a*/ 	.short	(.L_53 - .L_52)
.L_52:
        /*001c*/ 	.word	0x00000000
        /*0020*/ 	.short	0x0000
        /*0022*/ 	.short	0x0000
        /*0024*/ 	.byte	0x00, 0xf5, 0x21, 0x00


	//----- nvinfo : EIATTR_SPARSE_MMA_MASK
	.align		4
.L_53:
        /*0028*/ 	.byte	0x03, 0x50
        /*002a*/ 	.short	0x0000


	//----- nvinfo : EIATTR_MAXREG_COUNT
	.align		4
        /*002c*/ 	.byte	0x03, 0x1b
        /*002e*/ 	.short	0x00ff


	//----- nvinfo : EIATTR_MERCURY_ISA_VERSION
	.align		4
        /*0030*/ 	.byte	0x03, 0x5f
        /*0032*/ 	.short	0x0101


	//----- nvinfo : EIATTR_VRC_CTA_INIT_COUNT
	.align		4
        /*0034*/ 	.byte	0x02, 0x4a
	.zero		1
	.zero		1


	//----- nvinfo : EIATTR_EXIT_INSTR_OFFSETS
	.align		4
        /*0038*/ 	.byte	0x04, 0x1c
        /*003a*/ 	.short	(.L_55 - .L_54)


	//   ....[0]....
.L_54:
        /*003c*/ 	.word	0x00000070


	//   ....[1]....
        /*0040*/ 	.word	0x000000c0


	//----- nvinfo : EIATTR_CBANK_PARAM_SIZE
	.align		4
.L_55:
        /*0044*/ 	.byte	0x03, 0x19
        /*0046*/ 	.short	0x000c


	//----- nvinfo : EIATTR_PARAM_CBANK
	.align		4
        /*0048*/ 	.byte	0x04, 0x0a
        /*004a*/ 	.short	(.L_57 - .L_56)
	.align		4
.L_56:
        /*004c*/ 	.word	index@(.nv.constant0._Z10initializePii)
        /*0050*/ 	.short	0x0380
        /*0052*/ 	.short	0x000c


	//----- nvinfo : EIATTR_SW_WAR
	.align		4
.L_57:
        /*0054*/ 	.byte	0x04, 0x36
        /*0056*/ 	.short	(.L_59 - .L_58)
.L_58:
        /*0058*/ 	.word	0x00000008
.L_59:


//--------------------- .nv.callgraph             --------------------------
	.section	.nv.callgraph,"",@"SHT_CUDA_CALLGRAPH"
	.align	4
	.sectionentsize	8
	.align		4
        /*0000*/ 	.word	0x00000000
	.align		4
        /*0004*/ 	.word	0xffffffff
	.align		4
        /*0008*/ 	.word	0x00000000
	.align		4
        /*000c*/ 	.word	0xfffffffe
	.align		4
        /*0010*/ 	.word	0x00000000
	.align		4
        /*0014*/ 	.word	0xfffffffd
	.align		4
        /*0018*/ 	.word	0x00000000
	.align		4
        /*001c*/ 	.word	0xfffffffc


//--------------------- .text._Z4sortPiS_i        --------------------------
	.section	.text._Z4sortPiS_i,"ax",@progbits
	.align	128
        .global         _Z4sortPiS_i
        .type           _Z4sortPiS_i,@function
        .size           _Z4sortPiS_i,(.L_x_14 - _Z4sortPiS_i)
        .other          _Z4sortPiS_i,@"STO_CUDA_ENTRY STV_DEFAULT"
_Z4sortPiS_i:
.text._Z4sortPiS_i:
[----:B------:R-:W-:Y:S01]  /*0000*/  LDC R1, c[0x0][0x37c] ;  /* 0x0000df00ff017b82 */ /* 0x000fe20000000800 */
[----:B------:R-:W0:Y:S07]  /*0010*/  S2R R3, SR_TID.X ;  /* 0x0000000000037919 */ /* 0x000e2e0000002100 */
[----:B------:R-:W0:Y:S01]  /*0020*/  S2UR UR4, SR_CTAID.X ;  /* 0x00000000000479c3 */ /* 0x000e220000002500 */
[----:B------:R-:W1:Y:S07]  /*0030*/  LDCU UR5, c[0x0][0x390] ;  /* 0x00007200ff0577ac */ /* 0x000e6e0008000800 */
[----:B------:R-:W0:Y:S02]  /*0040*/  LDC R0, c[0x0][0x360] ;  /* 0x0000d800ff007b82 */ /* 0x000e240000000800 */
[----:B0-----:R-:W-:-:S05]  /*0050*/  IMAD R0, R0, UR4, R3 ;  /* 0x0000000400007c24 */ /* 0x001fca000f8e0203 */
[----:B-1----:R-:W-:-:S13]  /*0060*/  ISETP.GE.AND P0, PT, R0, UR5, PT ;  /* 0x0000000500007c0c */ /* 0x002fda000bf06270 */
[----:B------:R-:W-:Y:S05]  /*0070*/  @P0 EXIT ;  /* 0x000000000000094d */ /* 0x000fea0003800000 */
[----:B------:R-:W-:Y:S01]  /*0080*/  ISETP.GE.AND P0, PT, R0, 0x1, PT ;  /* 0x000000010000780c */ /* 0x000fe20003f06270 */
[----:B------:R-:W0:Y:S01]  /*0090*/  LDCU.64 UR6, c[0x0][0x358] ;  /* 0x00006b00ff0677ac */ /* 0x000e220008000a00 */
[----:B------:R-:W-:Y:S01]  /*00a0*/  BSSY.RECONVERGENT B0, `(.L_x_0) ;  /* 0x0000061000007945 */ /* 0x000fe20003800200 */
[----:B------:R-:W-:-:S10]  /*00b0*/  IMAD.MOV.U32 R2, RZ, RZ, RZ ;  /* 0x000000ffff027224 */ /* 0x000fd400078e00ff */
[----:B------:R-:W-:Y:S05]  /*00c0*/  @!P0 BRA `(.L_x_1) ;  /* 0x0000000400788947 */ /* 0x000fea0003800000 */
[C---:B------:R-:W-:Y:S01]  /*00d0*/  ISETP.GE.U32.AND P1, PT, R0.reuse, 0x10, PT ;  /* 0x000000100000780c */ /* 0x040fe20003f26070 */
[----:B------:R-:W-:Y:S01]  /*00e0*/  BSSY.RECONVERGENT B1, `(.L_x_2) ;  /* 0x000002b000017945 */ /* 0x000fe20003800200 */
[----:B------:R-:W-:Y:S02]  /*00f0*/  LOP3.LUT R23, R0, 0xf, RZ, 0xc0, !PT ;  /* 0x0000000f00177812 */ /* 0x000fe400078ec0ff */
[----:B------:R-:W-:Y:S02]  /*0100*/  CS2R R2, SRZ ;  /* 0x0000000000027805 */ /* 0x000fe4000001ff00 */
[----:B------:R-:W-:-:S07]  /*0110*/  ISETP.NE.AND P0, PT, R23, RZ, PT ;  /* 0x000000ff1700720c */ /* 0x000fce0003f05270 */
[----:B------:R-:W-:Y:S06]  /*0120*/  @!P1 BRA `(.L_x_3) ;  /* 0x0000000000989947 */ /* 0x000fec0003800000 */
[----:B------:R-:W1:Y:S01]  /*0130*/  LDCU.64 UR4, c[0x0][0x388] ;  /* 0x00007100ff0477ac */ /* 0x000e620008000a00 */
[----:B------:R-:W-:Y:S01]  /*0140*/  LOP3.LUT R3, R0, 0x7ffffff0, RZ, 0xc0, !PT ;  /* 0x7ffffff000037812 */ /* 0x000fe200078ec0ff */
[----:B------:R-:W-:-:S04]  /*0150*/  IMAD.MOV.U32 R2, RZ, RZ, RZ ;  /* 0x000000ffff027224 */ /* 0x000fc800078e00ff */
[----:B------:R-:W-:Y:S01]  /*0160*/  IMAD.MOV R6, RZ, RZ, -R3 ;  /* 0x000000ffff067224 */ /* 0x000fe200078e0a03 */
[----:B-1----:R-:W-:-:S04]  /*0170*/  UIADD3 UR4, UP0, UPT, UR4, 0x20, URZ ;  /* 0x0000002004047890 */ /* 0x002fc8000ff1e0ff */
[----:B------:R-:W-:Y:S02]  /*0180*/  UIADD3.X UR5, UPT, UPT, URZ, UR5, URZ, UP0, !UPT ;  /* 0x00000005ff057290 */ /* 0x000fe400087fe4ff */
[----:B------:R-:W-:-:S04]  /*0190*/  IMAD.U32 R12, RZ, RZ, UR4 ;  /* 0x00000004ff0c7e24 */ /* 0x000fc8000f8e00ff */
[----:B------:R-:W-:-:S07]  /*01a0*/  IMAD.U32 R5, RZ, RZ, UR5 ;  /* 0x00000005ff057e24 */ /* 0x000fce000f8e00ff */
.L_x_4:
[----:B------:R-:W-:-:S05]  /*01b0*/  IMAD.MOV.U32 R4, RZ, RZ, R12 ;  /* 0x000000ffff047224 */ /* 0x000fca00078e000c */
[----:B0-----:R-:W2:Y:S04]  /*01c0*/  LDG.E R11, desc[UR6][R4.64+-0x20] ;  /* 0xffffe006040b7981 */ /* 0x001ea8000c1e1900 */
[----:B------:R-:W2:Y:S04]  /*01d0*/  LDG.E R12, desc[UR6][R4.64+-0x1c] ;  /* 0xffffe406040c7981 */ /* 0x000ea8000c1e1900 */
[----:B------:R-:W3:Y:S04]  /*01e0*/  LDG.E R14, desc[UR6][R4.64+-0x18] ;  /* 0xffffe806040e7981 */ /* 0x000ee8000c1e1900 */
[----:B------:R-:W3:Y:S04]  /*01f0*/  LDG.E R13, desc[UR6][R4.64+-0x14] ;  /* 0xffffec06040d7981 */ /* 0x000ee8000c1e1900 */
[----:B------:R-:W4:Y:S04]  /*0200*/  LDG.E R16, desc[UR6][R4.64+-0x10] ;  /* 0xfffff00604107981 */ /* 0x000f28000c1e1900 */
[----:B------:R-:W4:Y:S04]  /*0210*/  LDG.E R15, desc[UR6][R4.64+-0xc] ;  /* 0xfffff406040f7981 */ /* 0x000f28000c1e1900 */
[----:B------:R-:W5:Y:S04]  /*0220*/  LDG.E R18, desc[UR6][R4.64+-0x8] ;  /* 0xfffff80604127981 */ /* 0x000f68000c1e1900 */
        /* <DEDUP_REMOVED lines=8> */
[----:B------:R0:W5:Y:S01]  /*02b0*/  LDG.E R7, desc[UR6][R4.64+0x1c] ;  /* 0x00001c0604077981 */ /* 0x000162000c1e1900 */
[----:B------:R-:W-:-:S05]  /*02c0*/  VIADD R6, R6, 0x10 ;  /* 0x0000001006067836 */ /* 0x000fca0000000000 */
[----:B------:R-:W-:Y:S02]  /*02d0*/  ISETP.NE.AND P1, PT, R6, RZ, PT ;  /* 0x000000ff0600720c */ /* 0x000fe40003f25270 */
[----:B--2---:R-:W-:Y:S02]  /*02e0*/  IADD3 R11, PT, PT, R12, R11, R2 ;  /* 0x0000000b0c0b7210 */ /* 0x004fe40007ffe002 */
[----:B------:R-:W-:-:S05]  /*02f0*/  IADD3 R12, P2, PT, R4, 0x40, RZ ;  /* 0x00000040040c7810 */ /* 0x000fca0007f5e0ff */
[----:B0-----:R-:W-:Y:S01]  /*0300*/  IMAD.X R5, RZ, RZ, R5, P2 ;  /* 0x000000ffff057224 */ /* 0x001fe200010e0605 */
[----:B---3--:R-:W-:-:S04]  /*0310*/  IADD3 R11, PT, PT, R13, R14, R11 ;  /* 0x0000000e0d0b7210 */ /* 0x008fc80007ffe00b */
[----:B----4-:R-:W-:-:S04]  /*0320*/  IADD3 R11, PT, PT, R15, R16, R11 ;  /* 0x000000100f0b7210 */ /* 0x010fc80007ffe00b */
[----:B-----5:R-:W-:-:S04]  /*0330*/  IADD3 R11, PT, PT, R17, R18, R11 ;  /* 0x00000012110b7210 */ /* 0x020fc80007ffe00b */
[----:B------:R-:W-:-:S04]  /*0340*/  IADD3 R11, PT, PT, R19, R20, R11 ;  /* 0x00000014130b7210 */ /* 0x000fc80007ffe00b */
[----:B------:R-:W-:-:S04]  /*0350*/  IADD3 R11, PT, PT, R21, R22, R11 ;  /* 0x00000016150b7210 */ /* 0x000fc80007ffe00b */
[----:B------:R-:W-:-:S04]  /*0360*/  IADD3 R9, PT, PT, R10, R9, R11 ;  /* 0x000000090a097210 */ /* 0x000fc80007ffe00b */
[----:B------:R-:W-:Y:S01]  /*0370*/  IADD3 R2, PT, PT, R7, R8, R9 ;  /* 0x0000000807027210 */ /* 0x000fe20007ffe009 */
[----:B------:R-:W-:Y:S06]  /*0380*/  @P1 BRA `(.L_x_4) ;  /* 0xfffffffc00881947 */ /* 0x000fec000383ffff */
.L_x_3:
[----:B0-----:R-:W-:Y:S05]  /*0390*/  BSYNC.RECONVERGENT B1 ;  /* 0x0000000000017941 */ /* 0x001fea0003800200 */
.L_x_2:
[----:B------:R-:W-:Y:S05]  /*03a0*/  @!P0 BRA `(.L_x_1) ;  /* 0x0000000000c08947 */ /* 0x000fea0003800000 */
[----:B------:R-:W-:Y:S01]  /*03b0*/  ISETP.GE.U32.AND P0, PT, R23, 0x8, PT ;  /* 0x000000081700780c */ /* 0x000fe20003f06070 */
[----:B------:R-:W-:Y:S01]  /*03c0*/  BSSY.RECONVERGENT B1, `(.L_x_5) ;  /* 0x0000013000017945 */ /* 0x000fe20003800200 */
[----:B------:R-:W-:-:S04]  /*03d0*/  LOP3.LUT R14, R0, 0x7, RZ, 0xc0, !PT ;  /* 0x00000007000e7812 */ /* 0x000fc800078ec0ff */
[----:B------:R-:W-:-:S07]  /*03e0*/  ISETP.NE.AND P1, PT, R14, RZ, PT ;  /* 0x000000ff0e00720c */ /* 0x000fce0003f25270 */
[----:B------:R-:W-:Y:S06]  /*03f0*/  @!P0 BRA `(.L_x_6) ;  /* 0x00000000003c8947 */ /* 0x000fec0003800000 */
[----:B------:R-:W0:Y:S02]  /*0400*/  LDC.64 R4, c[0x0][0x388] ;  /* 0x0000e200ff047b82 */ /* 0x000e240000000a00 */
[----:B0-----:R-:W-:-:S05]  /*0410*/  IMAD.WIDE.U32 R4, R3, 0x4, R4 ;  /* 0x0000000403047825 */ /* 0x001fca00078e0004 */
[----:B------:R-:W2:Y:S04]  /*0420*/  LDG.E R7, desc[UR6][R4.64] ;  /* 0x0000000604077981 */ /* 0x000ea8000c1e1900 */
[----:B------:R-:W2:Y:S04]  /*0430*/  LDG.E R6, desc[UR6][R4.64+0x4] ;  /* 0x0000040604067981 */ /* 0x000ea8000c1e1900 */
[----:B------:R-:W3:Y:S04]  /*0440*/  LDG.E R9, desc[UR6][R4.64+0x8] ;  /* 0x0000080604097981 */ /* 0x000ee8000c1e1900 */
[----:B------:R-:W3:Y:S04]  /*0450*/  LDG.E R8, desc[UR6][R4.64+0xc] ;  /* 0x00000c0604087981 */ /* 0x000ee8000c1e1900 */
[----:B------:R-:W4:Y:S04]  /*0460*/  LDG.E R11, desc[UR6][R4.64+0x10] ;  /* 0x00001006040b7981 */ /* 0x000f28000c1e1900 */
[----:B------:R-:W4:Y:S04]  /*0470*/  LDG.E R10, desc[UR6][R4.64+0x14] ;  /* 0x00001406040a7981 */ /* 0x000f28000c1e1900 */
[----:B------:R-:W5:Y:S04]  /*0480*/  LDG.E R13, desc[UR6][R4.64+0x18] ;  /* 0x00001806040d7981 */ /* 0x000f68000c1e1900 */
[----:B------:R-:W5:Y:S01]  /*0490*/  LDG.E R12, desc[UR6][R4.64+0x1c] ;  /* 0x00001c06040c7981 */ /* 0x000f62000c1e1900 */
[----:B------:R-:W-:Y:S01]  /*04a0*/  VIADD R3, R3, 0x8 ;  /* 0x0000000803037836 */ /* 0x000fe20000000000 */
[----:B--2---:R-:W-:-:S04]  /*04b0*/  IADD3 R6, PT, PT, R6, R7, R2 ;  /* 0x0000000706067210 */ /* 0x004fc80007ffe002 */
[----:B---3--:R-:W-:-:S04]  /*04c0*/  IADD3 R6, PT, PT, R8, R9, R6 ;  /* 0x0000000908067210 */ /* 0x008fc80007ffe006 */
[----:B----4-:R-:W-:-:S04]  /*04d0*/  IADD3 R6, PT, PT, R10, R11, R6 ;  /* 0x0000000b0a067210 */ /* 0x010fc80007ffe006 */
[----:B-----5:R-:W-:-:S07]  /*04e0*/  IADD3 R2, PT, PT, R12, R13, R6 ;  /* 0x0000000d0c027210 */ /* 0x020fce0007ffe006 */
.L_x_6:
[----:B------:R-:W-:Y:S05]  /*04f0*/  BSYNC.RECONVERGENT B1 ;  /* 0x0000000000017941 */ /* 0x000fea0003800200 */
.L_x_5:
        /* <DEDUP_REMOVED lines=11> */
[----:B------:R-:W3:Y:S01]  /*05b0*/  LDG.E R10, desc[UR6][R4.64+0xc] ;  /* 0x00000c06040a7981 */ /* 0x000ee2000c1e1900 */
[----:B------:R-:W-:Y:S01]  /*05c0*/  VIADD R3, R3, 0x4 ;  /* 0x0000000403037836 */ /* 0x000fe20000000000 */
[----:B--2---:R-:W-:-:S04]  /*05d0*/  IADD3 R2, PT, PT, R8, R7, R2 ;  /* 0x0000000708027210 */ /* 0x004fc80007ffe002 */
[----:B---3--:R-:W-:-:S07]  /*05e0*/  IADD3 R2, PT, PT, R10, R9, R2 ;  /* 0x000000090a027210 */ /* 0x008fce0007ffe002 */
.L_x_8:
[----:B------:R-:W-:Y:S05]  /*05f0*/  BSYNC.RECONVERGENT B1 ;  /* 0x0000000000017941 */ /* 0x000fea0003800200 */
.L_x_7:
[----:B------:R-:W-:Y:S05]  /*0600*/  @!P1 BRA `(.L_x_1) ;  /* 0x0000000000289947 */ /* 0x000fea0003800000 */
[----:B------:R-:W0:Y:S01]  /*0610*/  LDC.64 R4, c[0x0][0x388] ;  /* 0x0000e200ff047b82 */ /* 0x000e220000000a00 */
[----:B------:R-:W-:Y:S02]  /*0620*/  IMAD.MOV R6, RZ, RZ, -R6 ;  /* 0x000000ffff067224 */ /* 0x000fe400078e0a06 */
[----:B0-----:R-:W-:-:S07]  /*0630*/  IMAD.WIDE.U32 R4, R3, 0x4, R4 ;  /* 0x0000000403047825 */ /* 0x001fce00078e0004 */
.L_x_9:
[----:B------:R0:W2:Y:S01]  /*0640*/  LDG.E R3, desc[UR6][R4.64] ;  /* 0x0000000604037981 */ /* 0x0000a2000c1e1900 */
[----:B------:R-:W-:-:S05]  /*0650*/  VIADD R6, R6, 0x1 ;  /* 0x0000000106067836 */ /* 0x000fca0000000000 */
[----:B------:R-:W-:Y:S02]  /*0660*/  ISETP.NE.AND P0, PT, R6, RZ, PT ;  /* 0x000000ff0600720c */ /* 0x000fe40003f05270 */
[----:B0-----:R-:W-:-:S05]  /*0670*/  IADD3 R4, P1, PT, R4, 0x4, RZ ;  /* 0x0000000404047810 */ /* 0x001fca0007f3e0ff */
[----:B------:R-:W-:Y:S02]  /*0680*/  IMAD.X R5, RZ, RZ, R5, P1 ;  /* 0x000000ffff057224 */ /* 0x000fe400008e0605 */
[----:B--2---:R-:W-:-:S04]  /*0690*/  IMAD.IADD R2, R3, 0x1, R2 ;  /* 0x0000000103027824 */ /* 0x004fc800078e0202 */
[----:B------:R-:W-:Y:S05]  /*06a0*/  @P0 BRA `(.L_x_9) ;  /* 0xfffffffc00e40947 */ /* 0x000fea000383ffff */
.L_x_1:
[----:B0-----:R-:W-:Y:S05]  /*06b0*/  BSYNC.RECONVERGENT B0 ;  /* 0x0000000000007941 */ /* 0x001fea0003800200 */
.L_x_0:
[----:B------:R-:W0:Y:S08]  /*06c0*/  LDC.64 R4, c[0x0][0x388] ;  /* 0x0000e200ff047b82 */ /* 0x000e300000000a00 */
[----:B------:R-:W1:Y:S01]  /*06d0*/  LDC.64 R8, c[0x0][0x380] ;  /* 0x0000e000ff087b82 */ /* 0x000e620000000a00 */
[----:B0-----:R-:W-:-:S05]  /*06e0*/  IMAD.WIDE R4, R0, 0x4, R4 ;  /* 0x0000000400047825 */ /* 0x001fca00078e0204 */
[----:B------:R-:W2:Y:S02]  /*06f0*/  LDG.E R3, desc[UR6][R4.64] ;  /* 0x0000000604037981 */ /* 0x000ea4000c1e1900 */
[----:B--2---:R-:W-:-:S13]  /*0700*/  ISETP.GE.AND P0, PT, R3, 0x1, PT ;  /* 0x000000010300780c */ /* 0x004fda0003f06270 */
[----:B-1----:R-:W-:Y:S05]  /*0710*/  @!P0 EXIT ;  /* 0x000000000000894d */ /* 0x002fea0003800000 */
.L_x_10:
[----:B0-----:R-:W-:-:S05]  /*0720*/  IMAD.WIDE R6, R2, 0x4, R8 ;  /* 0x0000000402067825 */ /* 0x001fca00078e0208 */
[----:B------:R0:W-:Y:S04]  /*0730*/  STG.E desc[UR6][R6.64], R0 ;  /* 0x0000000006007986 */ /* 0x0001e8000c101906 */
[----:B------:R-:W2:Y:S01]  /*0740*/  LDG.E R3, desc[UR6][R4.64] ;  /* 0x0000000604037981 */ /* 0x000ea2000c1e1900 */
[----:B------:R-:W-:Y:S02]  /*0750*/  VIADD R2, R2, 0x1 ;  /* 0x0000000102027836 */ /* 0x000fe40000000000 */
[C---:B--2---:R-:W-:Y:S01]  /*0760*/  VIADD R11, R3.reuse, 0xffffffff ;  /* 0xffffffff030b7836 */ /* 0x044fe20000000000 */
[----:B------:R-:W-:-:S04]  /*0770*/  ISETP.GT.AND P0, PT, R3, 0x1, PT ;  /* 0x000000010300780c */ /* 0x000fc80003f04270 */
[----:B------:R0:W-:Y:S09]  /*0780*/  STG.E desc[UR6][R4.64], R11 ;  /* 0x0000000b04007986 */ /* 0x0001f2000c101906 */
[----:B------:R-:W-:Y:S05]  /*0790*/  @P0 BRA `(.L_x_10) ;  /* 0xfffffffc00e00947 */ /* 0x000fea000383ffff */
[----:B------:R-:W-:Y:S05]  /*07a0*/  EXIT ;  /* 0x000000000000794d */ /* 0x000fea0003800000 */
.L_x_11:
[----:B------:R-:W-:-:S00]  /*07b0*/  BRA `(.L_x_11) ;  /* 0xfffffffc00fc7947 */ /* 0x000fc0000383ffff */
[----:B------:R-:W-:-:S00]  /*07c0*/  NOP ;  /* 0x0000000000007918 */ /* 0x000fc00000000000 */
        /* <DEDUP_REMOVED lines=11> */
.L_x_14:


//--------------------- .text._Z5countPiS_i       --------------------------
	.section	.text._Z5countPiS_i,"ax",@progbits
	.align	128
        .global         _Z5countPiS_i
        .type           _Z5countPiS_i,@function
        .size           _Z5countPiS_i,(.L_x_15 - _Z5countPiS_i)
        .other          _Z5countPiS_i,@"STO_CUDA_ENTRY STV_DEFAULT"
_Z5countPiS_i:
.text._Z5countPiS_i:
        /* <DEDUP_REMOVED lines=8> */
[----:B------:R-:W0:Y:S01]  /*0080*/  LDC.64 R2, c[0x0][0x380] ;  /* 0x0000e000ff027b82 */ /* 0x000e220000000a00 */
[----:B------:R-:W1:Y:S01]  /*0090*/  LDCU.64 UR4, c[0x0][0x358] ;  /* 0x00006b00ff0477ac */ /* 0x000e620008000a00 */
[----:B0-----:R-:W-:-:S06]  /*00a0*/  IMAD.WIDE R2, R5, 0x4, R2 ;  /* 0x0000000405027825 */ /* 0x001fcc00078e0202 */
[----:B------:R-:W0:Y:S01]  /*00b0*/  LDC.64 R4, c[0x0][0x388] ;  /* 0x0000e200ff047b82 */ /* 0x000e220000000a00 */
[----:B-1----:R-:W0:Y:S01]  /*00c0*/  LDG.E R3, desc[UR4][R2.64] ;  /* 0x0000000402037981 */ /* 0x002e22000c1e1900 */
[----:B------:R-:W-:Y:S02]  /*00d0*/  HFMA2 R7, -RZ, RZ, 0, 5.9604644775390625e-08 ;  /* 0x00000001ff077431 */ /* 0x000fe400000001ff */
[----:B0-----:R-:W-:-:S05]  /*00e0*/  IMAD.WIDE R4, R3, 0x4, R4 ;  /* 0x0000000403047825 */ /* 0x001fca00078e0204 */
[----:B------:R-:W-:Y:S01]  /*00f0*/  REDG.E.ADD.STRONG.GPU desc[UR4][R4.64], R7 ;  /* 0x000000070400798e */ /* 0x000fe2000c12e104 */
[----:B------:R-:W-:Y:S05]  /*0100*/  EXIT ;  /* 0x000000000000794d */ /* 0x000fea0003800000 */
.L_x_12:
        /* <DEDUP_REMOVED lines=15> */
.L_x_15:


//--------------------- .text._Z10initializePii   --------------------------
	.section	.text._Z10initializePii,"ax",@progbits
	.align	128
        .global         _Z10initializePii
        .type           _Z10initializePii,@function
        .size           _Z10initializePii,(.L_x_16 - _Z10initializePii)
        .other          _Z10initializePii,@"STO_CUDA_ENTRY STV_DEFAULT"
_Z10initializePii:
.text._Z10initializePii:
        /* <DEDUP_REMOVED lines=10> */
[----:B0-----:R-:W-:-:S05]  /*00a0*/  IMAD.WIDE R2, R5, 0x4, R2 ;  /* 0x0000000405027825 */ /* 0x001fca00078e0202 */
[----:B-1----:R-:W-:Y:S01]  /*00b0*/  STG.E desc[UR4][R2.64], RZ ;  /* 0x000000ff02007986 */ /* 0x002fe2000c101904 */
[----:B------:R-:W-:Y:S05]  /*00c0*/  EXIT ;  /* 0x000000000000794d */ /* 0x000fea0003800000 */
.L_x_13:
        /* <DEDUP_REMOVED lines=11> */
.L_x_16:


//--------------------- .nv.shared.reserved.0     --------------------------
	.section	.nv.shared.reserved.0,"aw",@nobits
	.weak		__nv_reservedSMEM_offset_0_alias
	.size		__nv_reservedSMEM_offset_0_alias, 0, 64
	.other		__nv_reservedSMEM_offset_0_alias,@"STO_CUDA_RESERVED_SHARED STV_DEFAULT"
__nv_reservedSMEM_offset_0_alias:
	.zero		0
	.zero		64


//--------------------- .nv.constant0._Z4sortPiS_i --------------------------
	.section	.nv.constant0._Z4sortPiS_i,"a",@progbits
	.sectionflags	@""
	.align	4
.nv.constant0._Z4sortPiS_i:
	.zero		916


//--------------------- .nv.constant0._Z5countPiS_i --------------------------
	.section	.nv.constant0._Z5countPiS_i,"a",@progbits
	.sectionflags	@""
	.align	4
.nv.constant0._Z5countPiS_i:
	.zero		916


//--------------------- .nv.constant0._Z10initializePii --------------------------
	.section	.nv.constant0._Z10initializePii,"a",@progbits
	.sectionflags	@""
	.align	4
.nv.constant0._Z10initializePii:
	.zero		908


//--------------------- SYMBOLS --------------------------

	.type		.nv.reservedSmem.offset0,@object
	.size		.nv.reservedSmem.offset0,0x4
